//
// Generated by NVIDIA NVVM Compiler
//
// Compiler Build ID: CL-36424714
// Cuda compilation tools, release 13.0, V13.0.88
// Based on NVVM 20.0.0
//

.version 9.0
.target sm_100
.address_size 64

	// .globl	_Z15multiply_kernelPfif

.visible .entry _Z15multiply_kernelPfif(
	.param .u64 .ptr .align 1 _Z15multiply_kernelPfif_param_0,
	.param .u32 _Z15multiply_kernelPfif_param_1,
	.param .f32 _Z15multiply_kernelPfif_param_2
)
{
	.reg .pred 	%p<2>;
	.reg .b32 	%r<6>;
	.reg .b32 	%f<4>;
	.reg .b64 	%rd<5>;

	ld.param.u64 	%rd1, [_Z15multiply_kernelPfif_param_0];
	ld.param.u32 	%r2, [_Z15multiply_kernelPfif_param_1];
	ld.param.f32 	%f1, [_Z15multiply_kernelPfif_param_2];
	mov.u32 	%r3, %ctaid.x;
	mov.u32 	%r4, %ntid.x;
	mov.u32 	%r5, %tid.x;
	mad.lo.s32 	%r1, %r3, %r4, %r5;
	setp.ge.s32 	%p1, %r1, %r2;
	@%p1 bra 	$L__BB0_2;
	cvta.to.global.u64 	%rd2, %rd1;
	mul.wide.s32 	%rd3, %r1, 4;
	add.s64 	%rd4, %rd2, %rd3;
	ld.global.f32 	%f2, [%rd4];
	mul.f32 	%f3, %f1, %f2;
	st.global.f32 	[%rd4], %f3;
$L__BB0_2:
	ret;

}


// ===== COMPILED SASS (sm_100) =====

	.target	sm_100

	.elftype	@"ET_EXEC"


//--------------------- .note.nv.tkinfo           --------------------------
	.section	.note.nv.tkinfo,"",@"SHT_NOTE"
	.sectionflags	@"SHF_NOTE_NV_TKINFO"
	.tkinfo
        /*0018*/ 	.word	0x00000002
        /*0030*/ 	.string	""
        /*0030*/ 	.string	"ptxas"
        /*0030*/ 	.string	"Cuda compilation tools, release 13.0, V13.0.88"
        /*0030*/ 	.string	"Build cuda_13.0.r13.0/compiler.36424714_0"
        /*0030*/ 	.string	"-arch sm_100 -m 64 "



//--------------------- .note.nv.cuinfo           --------------------------
	.section	.note.nv.cuinfo,"",@"SHT_NOTE"
	.sectionflags	@"SHF_NOTE_NV_CUINFO"
        /*0018*/ 	.short	0x0002
        /*001a*/ 	.short	0x0064
        /*001c*/ 	.short	0x0082
	.zero		2


//--------------------- .nv.info                  --------------------------
	.section	.nv.info,"",@"SHT_CUDA_INFO"
	.align	4


	//----- nvinfo : EIATTR_REGCOUNT
	.align		4
        /*0000*/ 	.byte	0x04, 0x2f
        /*0002*/ 	.short	(.L_1 - .L_0)
	.align		4
.L_0:
        /*0004*/ 	.word	index@(_Z15multiply_kernelPfif)
        /*0008*/ 	.word	0x00000008


	//----- nvinfo : EIATTR_FRAME_SIZE
	.align		4
.L_1:
        /*000c*/ 	.byte	0x04, 0x11
        /*000e*/ 	.short	(.L_3 - .L_2)
	.align		4
.L_2:
        /*0010*/ 	.word	index@(_Z15multiply_kernelPfif)
        /*0014*/ 	.word	0x00000000


	//----- nvinfo : EIATTR_MIN_STACK_SIZE
	.align		4
.L_3:
        /*0018*/ 	.byte	0x04, 0x12
        /*001a*/ 	.short	(.L_5 - .L_4)
	.align		4
.L_4:
        /*001c*/ 	.word	index@(_Z15multiply_kernelPfif)
        /*0020*/ 	.word	0x00000000
.L_5:


//--------------------- .nv.compat                --------------------------
	.section	.nv.compat,"",@"SHT_CUDA_COMPAT_INFO"
	.align	4
        /*0000*/ 	.byte	0x02, 0x09, 0x00, 0x00, 0x02, 0x02, 0x01, 0x00, 0x02, 0x05, 0x05, 0x00, 0x03, 0x07, 0x01, 0x01
        /*0010*/ 	.byte	0x02, 0x03, 0x00, 0x00, 0x02, 0x06, 0x01, 0x00, 0x04, 0x0b, 0x08, 0x00, 0x09, 0x00, 0x00, 0x00
        /*0020*/ 	.byte	0x00, 0x00, 0x00, 0x00


//--------------------- .nv.info._Z15multiply_kernelPfif --------------------------
	.section	.nv.info._Z15multiply_kernelPfif,"",@"SHT_CUDA_INFO"
	.sectionflags	@""
	.align	4


	//----- nvinfo : EIATTR_CUDA_API_VERSION
	.align		4
        /*0000*/ 	.byte	0x04, 0x37
        /*0002*/ 	.short	(.L_7 - .L_6)
.L_6:
        /*0004*/ 	.word	0x00000082


	//----- nvinfo : EIATTR_KPARAM_INFO
	.align		4
.L_7:
        /*0008*/ 	.byte	0x04, 0x17
        /*000a*/ 	.short	(.L_9 - .L_8)
.L_8:
        /*000c*/ 	.word	0x00000000
        /*0010*/ 	.short	0x0002
        /*0012*/ 	.short	0x000c
        /*0014*/ 	.byte	0x00, 0xf0, 0x11, 0x00


	//----- nvinfo : EIATTR_KPARAM_INFO
	.align		4
.L_9:
        /*0018*/ 	.byte	0x04, 0x17
        /*001a*/ 	.short	(.L_11 - .L_10)
.L_10:
        /*001c*/ 	.word	0x00000000
        /*0020*/ 	.short	0x0001
        /*0022*/ 	.short	0x0008
        /*0024*/ 	.byte	0x00, 0xf0, 0x11, 0x00


	//----- nvinfo : EIATTR_KPARAM_INFO
	.align		4
.L_11:
        /*0028*/ 	.byte	0x04, 0x17
        /*002a*/ 	.short	(.L_13 - .L_12)
.L_12:
        /*002c*/ 	.word	0x00000000
        /*0030*/ 	.short	0x0000
        /*0032*/ 	.short	0x0000
        /*0034*/ 	.byte	0x00, 0xf5, 0x21, 0x00


	//----- nvinfo : EIATTR_SPARSE_MMA_MASK
	.align		4
.L_13:
        /*0038*/ 	.byte	0x03, 0x50
        /*003a*/ 	.short	0x0000


	//----- nvinfo : EIATTR_MAXREG_COUNT
	.align		4
        /*003c*/ 	.byte	0x03, 0x1b
        /*003e*/ 	.short	0x00ff


	//----- nvinfo : EIATTR_MERCURY_ISA_VERSION
	.align		4
        /*0040*/ 	.byte	0x03, 0x5f
        /*0042*/ 	.short	0x0101


	//----- nvinfo : EIATTR_VRC_CTA_INIT_COUNT
	.align		4
        /*0044*/ 	.byte	0x02, 0x4a
	.zero		1
	.zero		1


	//----- nvinfo : EIATTR_EXIT_INSTR_OFFSETS
	.align		4
        /*0048*/ 	.byte	0x04, 0x1c
        /*004a*/ 	.short	(.L_15 - .L_14)


	//   ....[0]....
.L_14:
        /*004c*/ 	.word	0x00000070


	//   ....[1]....
        /*0050*/ 	.word	0x000000f0


	//----- nvinfo : EIATTR_CBANK_PARAM_SIZE
	.align		4
.L_15:
        /*0054*/ 	.byte	0x03, 0x19
        /*0056*/ 	.short	0x0010


	//----- nvinfo : EIATTR_PARAM_CBANK
	.align		4
        /*0058*/ 	.byte	0x04, 0x0a
        /*005a*/ 	.short	(.L_17 - .L_16)
	.align		4
.L_16:
        /*005c*/ 	.word	index@(.nv.constant0._Z15multiply_kernelPfif)
        /*0060*/ 	.short	0x0380
        /*0062*/ 	.short	0x0010


	//----- nvinfo : EIATTR_SW_WAR
	.align		4
.L_17:
        /*0064*/ 	.byte	0x04, 0x36
        /*0066*/ 	.short	(.L_19 - .L_18)
.L_18:
        /*0068*/ 	.word	0x00000008
.L_19:


//--------------------- .nv.callgraph             --------------------------
	.section	.nv.callgraph,"",@"SHT_CUDA_CALLGRAPH"
	.align	4
	.sectionentsize	8
	.align		4
        /*0000*/ 	.word	0x00000000
	.align		4
        /*0004*/ 	.word	0xffffffff
	.align		4
        /*0008*/ 	.word	0x00000000
	.align		4
        /*000c*/ 	.word	0xfffffffe
	.align		4
        /*0010*/ 	.word	0x00000000
	.align		4
        /*0014*/ 	.word	0xfffffffd
	.align		4
        /*0018*/ 	.word	0x00000000
	.align		4
        /*001c*/ 	.word	0xfffffffc


//--------------------- .text._Z15multiply_kernelPfif --------------------------
	.section	.text._Z15multiply_kernelPfif,"ax",@progbits
	.align	128
        .global         _Z15multiply_kernelPfif
        .type           _Z15multiply_kernelPfif,@function
        .size           _Z15multiply_kernelPfif,(.L_x_1 - _Z15multiply_kernelPfif)
        .other          _Z15multiply_kernelPfif,@"STO_CUDA_ENTRY STV_DEFAULT"
_Z15multiply_kernelPfif:
.text._Z15multiply_kernelPfif:
[----:B------:R-:W-:Y:S01]  /*0000*/  LDC R1, c[0x0][0x37c] ;  /* 0x0000df00ff017b82 */ /* 0x000fe20000000800 */
[----:B------:R-:W0:Y:S07]  /*0010*/  S2R R0, SR_TID.X ;  /* 0x0000000000007919 */ /* 0x000e2e0000002100 */
[----:B------:R-:W0:Y:S01]  /*0020*/  S2UR UR4, SR_CTAID.X ;  /* 0x00000000000479c3 */ /* 0x000e220000002500 */
[----:B------:R-:W1:Y:S07]  /*0030*/  LDCU UR5, c[0x0][0x388] ;  /* 0x00007100ff0577ac */ /* 0x000e6e0008000800 */
[----:B------:R-:W0:Y:S02]  /*0040*/  LDC R5, c[0x0][0x360] ;  /* 0x0000d800ff057b82 */ /* 0x000e240000000800 */
[----:B0-----:R-:W-:-:S05]  /*0050*/  IMAD R5, R5, UR4, R0 ;  /* 0x0000000405057c24 */ /* 0x001fca000f8e0200 */
[----:B-1----:R-:W-:-:S13]  /*0060*/  ISETP.GE.AND P0, PT, R5, UR5, PT ;  /* 0x0000000505007c0c */ /* 0x002fda000bf06270 */
[----:B------:R-:W-:Y:S05]  /*0070*/  @P0 EXIT ;  /* 0x000000000000094d */ /* 0x000fea0003800000 */
[----:B------:R-:W0:Y:S01]  /*0080*/  LDC.64 R2, c[0x0][0x380] ;  /* 0x0000e000ff027b82 */ /* 0x000e220000000a00 */
[----:B------:R-:W1:Y:S01]  /*0090*/  LDCU.64 UR4, c[0x0][0x358] ;  /* 0x00006b00ff0477ac */ /* 0x000e620008000a00 */
[----:B------:R-:W2:Y:S01]  /*00a0*/  LDCU UR6, c[0x0][0x38c] ;  /* 0x00007180ff0677ac */ /* 0x000ea20008000800 */
[----:B0-----:R-:W-:-:S05]  /*00b0*/  IMAD.WIDE R2, R5, 0x4, R2 ;  /* 0x0000000405027825 */ /* 0x001fca00078e0202 */
[----:B-1----:R-:W2:Y:S02]  /*00c0*/  LDG.E R0, desc[UR4][R2.64] ;  /* 0x0000000402007981 */ /* 0x002ea4000c1e1900 */
[----:B--2---:R-:W-:-:S05]  /*00d0*/  FMUL R5, R0, UR6 ;  /* 0x0000000600057c20 */ /* 0x004fca0008400000 */
[----:B------:R-:W-:Y:S01]  /*00e0*/  STG.E desc[UR4][R2.64], R5 ;  /* 0x0000000502007986 */ /* 0x000fe2000c101904 */
[----:B------:R-:W-:Y:S05]  /*00f0*/  EXIT ;  /* 0x000000000000794d */ /* 0x000fea0003800000 */
.L_x_0:
[----:B------:R-:W-:-:S00]  /*0100*/  BRA `(.L_x_0) ;  /* 0xfffffffc00fc7947 */ /* 0x000fc0000383ffff */
[----:B------:R-:W-:-:S00]  /*0110*/  NOP ;  /* 0x0000000000007918 */ /* 0x000fc00000000000 */
        /* <DEDUP_REMOVED lines=14> */
.L_x_1:


//--------------------- .nv.shared.reserved.0     --------------------------
	.section	.nv.shared.reserved.0,"aw",@nobits
	.weak		__nv_reservedSMEM_offset_0_alias
	.size		__nv_reservedSMEM_offset_0_alias, 0, 64
	.other		__nv_reservedSMEM_offset_0_alias,@"STO_CUDA_RESERVED_SHARED STV_DEFAULT"
__nv_reservedSMEM_offset_0_alias:
	.zero		0
	.zero		64


//--------------------- .nv.constant0._Z15multiply_kernelPfif --------------------------
	.section	.nv.constant0._Z15multiply_kernelPfif,"a",@progbits
	.sectionflags	@""
	.align	4
.nv.constant0._Z15multiply_kernelPfif:
	.zero		912


//--------------------- SYMBOLS --------------------------

	.type		.nv.reservedSmem.offset0,@object
	.size		.nv.reservedSmem.offset0,0x4
